//
// Generated by NVIDIA NVVM Compiler
//
// Compiler Build ID: CL-36424714
// Cuda compilation tools, release 13.0, V13.0.88
// Based on NVVM 20.0.0
//

.version 9.0
.target sm_100
.address_size 64

	// .globl	_Z7ProcessPfS_S_iiii

.visible .entry _Z7ProcessPfS_S_iiii(
	.param .u64 .ptr .align 1 _Z7ProcessPfS_S_iiii_param_0,
	.param .u64 .ptr .align 1 _Z7ProcessPfS_S_iiii_param_1,
	.param .u64 .ptr .align 1 _Z7ProcessPfS_S_iiii_param_2,
	.param .u32 _Z7ProcessPfS_S_iiii_param_3,
	.param .u32 _Z7ProcessPfS_S_iiii_param_4,
	.param .u32 _Z7ProcessPfS_S_iiii_param_5,
	.param .u32 _Z7ProcessPfS_S_iiii_param_6
)
{
	.reg .pred 	%p<2>;
	.reg .b32 	%r<19>;
	.reg .b32 	%f<4>;
	.reg .b64 	%rd<13>;

	ld.param.u64 	%rd1, [_Z7ProcessPfS_S_iiii_param_0];
	ld.param.u64 	%rd2, [_Z7ProcessPfS_S_iiii_param_1];
	ld.param.u64 	%rd3, [_Z7ProcessPfS_S_iiii_param_2];
	ld.param.u32 	%r4, [_Z7ProcessPfS_S_iiii_param_3];
	ld.param.u32 	%r5, [_Z7ProcessPfS_S_iiii_param_4];
	ld.param.u32 	%r2, [_Z7ProcessPfS_S_iiii_param_5];
	ld.param.u32 	%r3, [_Z7ProcessPfS_S_iiii_param_6];
	mov.u32 	%r6, %ctaid.x;
	mov.u32 	%r7, %ntid.x;
	mov.u32 	%r8, %tid.x;
	mad.lo.s32 	%r1, %r6, %r7, %r8;
	mul.lo.s32 	%r9, %r5, %r4;
	mul.lo.s32 	%r10, %r9, %r2;
	mul.lo.s32 	%r11, %r10, %r3;
	setp.ge.s32 	%p1, %r1, %r11;
	@%p1 bra 	$L__BB0_2;
	cvta.to.global.u64 	%rd4, %rd1;
	cvta.to.global.u64 	%rd5, %rd2;
	cvta.to.global.u64 	%rd6, %rd3;
	mul.lo.s32 	%r12, %r3, %r2;
	div.s32 	%r13, %r1, %r12;
	div.s32 	%r14, %r1, %r3;
	rem.s32 	%r15, %r14, %r2;
	mul.lo.s32 	%r16, %r14, %r3;
	sub.s32 	%r17, %r1, %r16;
	mul.wide.s32 	%rd7, %r13, 4;
	add.s64 	%rd8, %rd4, %rd7;
	ld.global.f32 	%f1, [%rd8];
	mad.lo.s32 	%r18, %r15, %r3, %r17;
	mul.wide.s32 	%rd9, %r18, 4;
	add.s64 	%rd10, %rd5, %rd9;
	ld.global.f32 	%f2, [%rd10];
	mul.f32 	%f3, %f1, %f2;
	mul.wide.s32 	%rd11, %r1, 4;
	add.s64 	%rd12, %rd6, %rd11;
	st.global.f32 	[%rd12], %f3;
$L__BB0_2:
	ret;

}


// ===== COMPILED SASS (sm_100) =====

	.target	sm_100

	.elftype	@"ET_EXEC"


//--------------------- .note.nv.tkinfo           --------------------------
	.section	.note.nv.tkinfo,"",@"SHT_NOTE"
	.sectionflags	@"SHF_NOTE_NV_TKINFO"
	.tkinfo
        /*0018*/ 	.word	0x00000002
        /*0030*/ 	.string	""
        /*0030*/ 	.string	"ptxas"
        /*0030*/ 	.string	"Cuda compilation tools, release 13.0, V13.0.88"
        /*0030*/ 	.string	"Build cuda_13.0.r13.0/compiler.36424714_0"
        /*0030*/ 	.string	"-arch sm_100 -m 64 "



//--------------------- .note.nv.cuinfo           --------------------------
	.section	.note.nv.cuinfo,"",@"SHT_NOTE"
	.sectionflags	@"SHF_NOTE_NV_CUINFO"
        /*0018*/ 	.short	0x0002
        /*001a*/ 	.short	0x0064
        /*001c*/ 	.short	0x0082
	.zero		2


//--------------------- .nv.info                  --------------------------
	.section	.nv.info,"",@"SHT_CUDA_INFO"
	.align	4


	//----- nvinfo : EIATTR_REGCOUNT
	.align		4
        /*0000*/ 	.byte	0x04, 0x2f
        /*0002*/ 	.short	(.L_1 - .L_0)
	.align		4
.L_0:
        /*0004*/ 	.word	index@(_Z7ProcessPfS_S_iiii)
        /*0008*/ 	.word	0x00000011


	//----- nvinfo : EIATTR_FRAME_SIZE
	.align		4
.L_1:
        /*000c*/ 	.byte	0x04, 0x11
        /*000e*/ 	.short	(.L_3 - .L_2)
	.align		4
.L_2:
        /*0010*/ 	.word	index@(_Z7ProcessPfS_S_iiii)
        /*0014*/ 	.word	0x00000000


	//----- nvinfo : EIATTR_MIN_STACK_SIZE
	.align		4
.L_3:
        /*0018*/ 	.byte	0x04, 0x12
        /*001a*/ 	.short	(.L_5 - .L_4)
	.align		4
.L_4:
        /*001c*/ 	.word	index@(_Z7ProcessPfS_S_iiii)
        /*0020*/ 	.word	0x00000000
.L_5:


//--------------------- .nv.compat                --------------------------
	.section	.nv.compat,"",@"SHT_CUDA_COMPAT_INFO"
	.align	4
        /*0000*/ 	.byte	0x02, 0x09, 0x00, 0x00, 0x02, 0x02, 0x01, 0x00, 0x02, 0x05, 0x05, 0x00, 0x03, 0x07, 0x01, 0x01
        /*0010*/ 	.byte	0x02, 0x03, 0x00, 0x00, 0x02, 0x06, 0x01, 0x00, 0x04, 0x0b, 0x08, 0x00, 0x09, 0x00, 0x00, 0x00
        /*0020*/ 	.byte	0x00, 0x00, 0x00, 0x00


//--------------------- .nv.info._Z7ProcessPfS_S_iiii --------------------------
	.section	.nv.info._Z7ProcessPfS_S_iiii,"",@"SHT_CUDA_INFO"
	.sectionflags	@""
	.align	4


	//----- nvinfo : EIATTR_CUDA_API_VERSION
	.align		4
        /*0000*/ 	.byte	0x04, 0x37
        /*0002*/ 	.short	(.L_7 - .L_6)
.L_6:
        /*0004*/ 	.word	0x00000082


	//----- nvinfo : EIATTR_KPARAM_INFO
	.align		4
.L_7:
        /*0008*/ 	.byte	0x04, 0x17
        /*000a*/ 	.short	(.L_9 - .L_8)
.L_8:
        /*000c*/ 	.word	0x00000000
        /*0010*/ 	.short	0x0006
        /*0012*/ 	.short	0x0024
        /*0014*/ 	.byte	0x00, 0xf0, 0x11, 0x00


	//----- nvinfo : EIATTR_KPARAM_INFO
	.align		4
.L_9:
        /*0018*/ 	.byte	0x04, 0x17
        /*001a*/ 	.short	(.L_11 - .L_10)
.L_10:
        /*001c*/ 	.word	0x00000000
        /*0020*/ 	.short	0x0005
        /*0022*/ 	.short	0x0020
        /*0024*/ 	.byte	0x00, 0xf0, 0x11, 0x00


	//----- nvinfo : EIATTR_KPARAM_INFO
	.align		4
.L_11:
        /*0028*/ 	.byte	0x04, 0x17
        /*002a*/ 	.short	(.L_13 - .L_12)
.L_12:
        /*002c*/ 	.word	0x00000000
        /*0030*/ 	.short	0x0004
        /*0032*/ 	.short	0x001c
        /*0034*/ 	.byte	0x00, 0xf0, 0x11, 0x00


	//----- nvinfo : EIATTR_KPARAM_INFO
	.align		4
.L_13:
        /*0038*/ 	.byte	0x04, 0x17
        /*003a*/ 	.short	(.L_15 - .L_14)
.L_14:
        /*003c*/ 	.word	0x00000000
        /*0040*/ 	.short	0x0003
        /*0042*/ 	.short	0x0018
        /*0044*/ 	.byte	0x00, 0xf0, 0x11, 0x00


	//----- nvinfo : EIATTR_KPARAM_INFO
	.align		4
.L_15:
        /*0048*/ 	.byte	0x04, 0x17
        /*004a*/ 	.short	(.L_17 - .L_16)
.L_16:
        /*004c*/ 	.word	0x00000000
        /*0050*/ 	.short	0x0002
        /*0052*/ 	.short	0x0010
        /*0054*/ 	.byte	0x00, 0xf5, 0x21, 0x00


	//----- nvinfo : EIATTR_KPARAM_INFO
	.align		4
.L_17:
        /*0058*/ 	.byte	0x04, 0x17
        /*005a*/ 	.short	(.L_19 - .L_18)
.L_18:
        /*005c*/ 	.word	0x00000000
        /*0060*/ 	.short	0x0001
        /*0062*/ 	.short	0x0008
        /*0064*/ 	.byte	0x00, 0xf5, 0x21, 0x00


	//----- nvinfo : EIATTR_KPARAM_INFO
	.align		4
.L_19:
        /*0068*/ 	.byte	0x04, 0x17
        /*006a*/ 	.short	(.L_21 - .L_20)
.L_20:
        /*006c*/ 	.word	0x00000000
        /*0070*/ 	.short	0x0000
        /*0072*/ 	.short	0x0000
        /*0074*/ 	.byte	0x00, 0xf5, 0x21, 0x00


	//----- nvinfo : EIATTR_SPARSE_MMA_MASK
	.align		4
.L_21:
        /*0078*/ 	.byte	0x03, 0x50
        /*007a*/ 	.short	0x0000


	//----- nvinfo : EIATTR_MAXREG_COUNT
	.align		4
        /*007c*/ 	.byte	0x03, 0x1b
        /*007e*/ 	.short	0x00ff


	//----- nvinfo : EIATTR_MERCURY_ISA_VERSION
	.align		4
        /*0080*/ 	.byte	0x03, 0x5f
        /*0082*/ 	.short	0x0101


	//----- nvinfo : EIATTR_VRC_CTA_INIT_COUNT
	.align		4
        /*0084*/ 	.byte	0x02, 0x4a
	.zero		1
	.zero		1


	//----- nvinfo : EIATTR_EXIT_INSTR_OFFSETS
	.align		4
        /*0088*/ 	.byte	0x04, 0x1c
        /*008a*/ 	.short	(.L_23 - .L_22)


	//   ....[0]....
.L_22:
        /*008c*/ 	.word	0x000000b0


	//   ....[1]....
        /*0090*/ 	.word	0x00000610


	//----- nvinfo : EIATTR_CBANK_PARAM_SIZE
	.align		4
.L_23:
        /*0094*/ 	.byte	0x03, 0x19
        /*0096*/ 	.short	0x0028


	//----- nvinfo : EIATTR_PARAM_CBANK
	.align		4
        /*0098*/ 	.byte	0x04, 0x0a
        /*009a*/ 	.short	(.L_25 - .L_24)
	.align		4
.L_24:
        /*009c*/ 	.word	index@(.nv.constant0._Z7ProcessPfS_S_iiii)
        /*00a0*/ 	.short	0x0380
        /*00a2*/ 	.short	0x0028


	//----- nvinfo : EIATTR_SW_WAR
	.align		4
.L_25:
        /*00a4*/ 	.byte	0x04, 0x36
        /*00a6*/ 	.short	(.L_27 - .L_26)
.L_26:
        /*00a8*/ 	.word	0x00000008
.L_27:


//--------------------- .nv.callgraph             --------------------------
	.section	.nv.callgraph,"",@"SHT_CUDA_CALLGRAPH"
	.align	4
	.sectionentsize	8
	.align		4
        /*0000*/ 	.word	0x00000000
	.align		4
        /*0004*/ 	.word	0xffffffff
	.align		4
        /*0008*/ 	.word	0x00000000
	.align		4
        /*000c*/ 	.word	0xfffffffe
	.align		4
        /*0010*/ 	.word	0x00000000
	.align		4
        /*0014*/ 	.word	0xfffffffd
	.align		4
        /*0018*/ 	.word	0x00000000
	.align		4
        /*001c*/ 	.word	0xfffffffc


//--------------------- .text._Z7ProcessPfS_S_iiii --------------------------
	.section	.text._Z7ProcessPfS_S_iiii,"ax",@progbits
	.align	128
        .global         _Z7ProcessPfS_S_iiii
        .type           _Z7ProcessPfS_S_iiii,@function
        .size           _Z7ProcessPfS_S_iiii,(.L_x_1 - _Z7ProcessPfS_S_iiii)
        .other          _Z7ProcessPfS_S_iiii,@"STO_CUDA_ENTRY STV_DEFAULT"
_Z7ProcessPfS_S_iiii:
.text._Z7ProcessPfS_S_iiii:
[----:B------:R-:W-:Y:S01]  /*0000*/  LDC R1, c[0x0][0x37c] ;  /* 0x0000df00ff017b82 */ /* 0x000fe20000000800 */
[----:B------:R-:W0:Y:S01]  /*0010*/  S2R R5, SR_TID.X ;  /* 0x0000000000057919 */ /* 0x000e220000002100 */
[----:B------:R-:W1:Y:S06]  /*0020*/  LDCU.64 UR4, c[0x0][0x398] ;  /* 0x00007300ff0477ac */ /* 0x000e6c0008000a00 */
[----:B------:R-:W2:Y:S08]  /*0030*/  LDC.64 R2, c[0x0][0x3a0] ;  /* 0x0000e800ff027b82 */ /* 0x000eb00000000a00 */
[----:B------:R-:W0:Y:S08]  /*0040*/  S2UR UR6, SR_CTAID.X ;  /* 0x00000000000679c3 */ /* 0x000e300000002500 */
[----:B------:R-:W0:Y:S01]  /*0050*/  LDC R0, c[0x0][0x360] ;  /* 0x0000d800ff007b82 */ /* 0x000e220000000800 */
[----:B-1----:R-:W-:-:S06]  /*0060*/  UIMAD UR4, UR5, UR4, URZ ;  /* 0x00000004050472a4 */ /* 0x002fcc000f8e02ff */
[----:B--2---:R-:W-:Y:S02]  /*0070*/  IMAD R4, R2, UR4, RZ ;  /* 0x0000000402047c24 */ /* 0x004fe4000f8e02ff */
[----:B0-----:R-:W-:Y:S02]  /*0080*/  IMAD R0, R0, UR6, R5 ;  /* 0x0000000600007c24 */ /* 0x001fe4000f8e0205 */
[----:B------:R-:W-:-:S05]  /*0090*/  IMAD R5, R4, R3, RZ ;  /* 0x0000000304057224 */ /* 0x000fca00078e02ff */
[----:B------:R-:W-:-:S13]  /*00a0*/  ISETP.GE.AND P0, PT, R0, R5, PT ;  /* 0x000000050000720c */ /* 0x000fda0003f06270 */
[----:B------:R-:W-:Y:S05]  /*00b0*/  @P0 EXIT ;  /* 0x000000000000094d */ /* 0x000fea0003800000 */
[----:B------:R-:W-:Y:S01]  /*00c0*/  IABS R13, R3 ;  /* 0x00000003000d7213 */ /* 0x000fe20000000000 */
[----:B------:R-:W0:Y:S01]  /*00d0*/  LDCU.64 UR4, c[0x0][0x358] ;  /* 0x00006b00ff0477ac */ /* 0x000e220008000a00 */
[----:B------:R-:W-:Y:S02]  /*00e0*/  IABS R8, R2 ;  /* 0x0000000200087213 */ /* 0x000fe40000000000 */
[----:B------:R-:W1:Y:S08]  /*00f0*/  I2F.RP R6, R13 ;  /* 0x0000000d00067306 */ /* 0x000e700000209400 */
[----:B-1----:R-:W1:Y:S02]  /*0100*/  MUFU.RCP R6, R6 ;  /* 0x0000000600067308 */ /* 0x002e640000001000 */
[----:B-1----:R-:W-:Y:S01]  /*0110*/  VIADD R7, R6, 0xffffffe ;  /* 0x0ffffffe06077836 */ /* 0x002fe20000000000 */
[----:B------:R-:W-:-:S05]  /*0120*/  IABS R6, R0 ;  /* 0x0000000000067213 */ /* 0x000fca0000000000 */
[----:B------:R-:W1:Y:S02]  /*0130*/  F2I.FTZ.U32.TRUNC.NTZ R5, R7 ;  /* 0x0000000700057305 */ /* 0x000e64000021f000 */
[----:B-1----:R-:W-:-:S05]  /*0140*/  IADD3 R4, PT, PT, RZ, -R5, RZ ;  /* 0x80000005ff047210 */ /* 0x002fca0007ffe0ff */
[----:B------:R-:W-:Y:S02]  /*0150*/  IMAD R9, R4, R13, RZ ;  /* 0x0000000d04097224 */ /* 0x000fe400078e02ff */
[----:B------:R-:W-:-:S04]  /*0160*/  IMAD.MOV.U32 R4, RZ, RZ, RZ ;  /* 0x000000ffff047224 */ /* 0x000fc800078e00ff */
[----:B------:R-:W-:Y:S01]  /*0170*/  IMAD.HI.U32 R9, R5, R9, R4 ;  /* 0x0000000905097227 */ /* 0x000fe200078e0004 */
[----:B------:R-:W-:-:S03]  /*0180*/  MOV R4, R8 ;  /* 0x0000000800047202 */ /* 0x000fc60000000f00 */
[----:B------:R-:W-:Y:S01]  /*0190*/  IMAD R5, R2, R3, RZ ;  /* 0x0000000302057224 */ /* 0x000fe200078e02ff */
[----:B------:R-:W1:Y:S01]  /*01a0*/  I2F.RP R14, R4 ;  /* 0x00000004000e7306 */ /* 0x000e620000209400 */
[----:B------:R-:W-:-:S03]  /*01b0*/  IMAD.HI.U32 R11, R9, R6, RZ ;  /* 0x00000006090b7227 */ /* 0x000fc600078e00ff */
[----:B------:R-:W-:Y:S01]  /*01c0*/  IABS R7, R5 ;  /* 0x0000000500077213 */ /* 0x000fe20000000000 */
[----:B------:R-:W-:-:S03]  /*01d0*/  IMAD.MOV R8, RZ, RZ, -R11 ;  /* 0x000000ffff087224 */ /* 0x000fc600078e0a0b */
[----:B------:R-:W2:Y:S01]  /*01e0*/  I2F.RP R10, R7 ;  /* 0x00000007000a7306 */ /* 0x000ea20000209400 */
[----:B------:R-:W-:-:S05]  /*01f0*/  IMAD R8, R13, R8, R6 ;  /* 0x000000080d087224 */ /* 0x000fca00078e0206 */
[----:B------:R-:W-:Y:S02]  /*0200*/  ISETP.GT.U32.AND P1, PT, R13, R8, PT ;  /* 0x000000080d00720c */ /* 0x000fe40003f24070 */
[----:B-1----:R-:W1:Y:S08]  /*0210*/  MUFU.RCP R14, R14 ;  /* 0x0000000e000e7308 */ /* 0x002e700000001000 */
[----:B--2---:R-:W2:Y:S03]  /*0220*/  MUFU.RCP R10, R10 ;  /* 0x0000000a000a7308 */ /* 0x004ea60000001000 */
[----:B------:R-:W-:Y:S01]  /*0230*/  @!P1 IADD3 R8, PT, PT, R8, -R13, RZ ;  /* 0x8000000d08089210 */ /* 0x000fe20007ffe0ff */
[----:B------:R-:W-:Y:S01]  /*0240*/  @!P1 VIADD R11, R11, 0x1 ;  /* 0x000000010b0b9836 */ /* 0x000fe20000000000 */
[----:B------:R-:W-:-:S02]  /*0250*/  ISETP.NE.AND P1, PT, R3, RZ, PT ;  /* 0x000000ff0300720c */ /* 0x000fc40003f25270 */
[----:B------:R-:W-:Y:S01]  /*0260*/  ISETP.GE.U32.AND P0, PT, R8, R13, PT ;  /* 0x0000000d0800720c */ /* 0x000fe20003f06070 */
[----:B-1----:R-:W-:Y:S01]  /*0270*/  VIADD R12, R14, 0xffffffe ;  /* 0x0ffffffe0e0c7836 */ /* 0x002fe20000000000 */
[----:B------:R-:W-:-:S03]  /*0280*/  LOP3.LUT R8, R0, R3, RZ, 0x3c, !PT ;  /* 0x0000000300087212 */ /* 0x000fc600078e3cff */
[----:B------:R1:W3:Y:S01]  /*0290*/  F2I.FTZ.U32.TRUNC.NTZ R13, R12 ;  /* 0x0000000c000d7305 */ /* 0x0002e2000021f000 */
[----:B------:R-:W-:Y:S02]  /*02a0*/  ISETP.GE.AND P2, PT, R8, RZ, PT ;  /* 0x000000ff0800720c */ /* 0x000fe40003f46270 */
[----:B--2---:R-:W-:-:S05]  /*02b0*/  IADD3 R8, PT, PT, R10, 0xffffffe, RZ ;  /* 0x0ffffffe0a087810 */ /* 0x004fca0007ffe0ff */
[----:B------:R-:W-:Y:S01]  /*02c0*/  @P0 IADD3 R11, PT, PT, R11, 0x1, RZ ;  /* 0x000000010b0b0810 */ /* 0x000fe20007ffe0ff */
[----:B------:R-:W2:Y:S01]  /*02d0*/  F2I.FTZ.U32.TRUNC.NTZ R9, R8 ;  /* 0x0000000800097305 */ /* 0x000ea2000021f000 */
[----:B-1----:R-:W-:-:S03]  /*02e0*/  IMAD.MOV.U32 R12, RZ, RZ, RZ ;  /* 0x000000ffff0c7224 */ /* 0x002fc600078e00ff */
[----:B------:R-:W-:Y:S01]  /*02f0*/  IMAD.MOV.U32 R10, RZ, RZ, R11 ;  /* 0x000000ffff0a7224 */ /* 0x000fe200078e000b */
[----:B---3--:R-:W-:-:S03]  /*0300*/  IADD3 R11, PT, PT, RZ, -R13, RZ ;  /* 0x8000000dff0b7210 */ /* 0x008fc60007ffe0ff */
[----:B------:R-:W-:Y:S01]  /*0310*/  @!P2 IMAD.MOV R10, RZ, RZ, -R10 ;  /* 0x000000ffff0aa224 */ /* 0x000fe200078e0a0a */
[----:B------:R-:W-:Y:S01]  /*0320*/  @!P1 LOP3.LUT R10, RZ, R3, RZ, 0x33, !PT ;  /* 0x00000003ff0a9212 */ /* 0x000fe200078e33ff */
[----:B------:R-:W-:-:S03]  /*0330*/  IMAD R11, R11, R4, RZ ;  /* 0x000000040b0b7224 */ /* 0x000fc600078e02ff */
[----:B------:R-:W-:Y:S02]  /*0340*/  IABS R14, R10 ;  /* 0x0000000a000e7213 */ /* 0x000fe40000000000 */
[----:B--2---:R-:W-:Y:S01]  /*0350*/  IADD3 R8, PT, PT, RZ, -R9, RZ ;  /* 0x80000009ff087210 */ /* 0x004fe20007ffe0ff */
[----:B------:R-:W-:Y:S01]  /*0360*/  IMAD.HI.U32 R12, R13, R11, R12 ;  /* 0x0000000b0d0c7227 */ /* 0x000fe200078e000c */
[----:B------:R-:W-:Y:S02]  /*0370*/  MOV R13, R14 ;  /* 0x0000000e000d7202 */ /* 0x000fe40000000f00 */
[----:B------:R-:W-:Y:S01]  /*0380*/  IABS R14, R5 ;  /* 0x00000005000e7213 */ /* 0x000fe20000000000 */
[----:B------:R-:W-:Y:S01]  /*0390*/  IMAD R11, R8, R7, RZ ;  /* 0x00000007080b7224 */ /* 0x000fe200078e02ff */
[----:B------:R-:W-:Y:S01]  /*03a0*/  ISETP.GE.AND P3, PT, R10, RZ, PT ;  /* 0x000000ff0a00720c */ /* 0x000fe20003f66270 */
[----:B------:R-:W-:Y:S02]  /*03b0*/  IMAD.MOV.U32 R8, RZ, RZ, RZ ;  /* 0x000000ffff087224 */ /* 0x000fe400078e00ff */
[----:B------:R-:W-:-:S04]  /*03c0*/  IMAD.HI.U32 R12, R12, R13, RZ ;  /* 0x0000000d0c0c7227 */ /* 0x000fc800078e00ff */
[----:B------:R-:W-:Y:S01]  /*03d0*/  IMAD.HI.U32 R9, R9, R11, R8 ;  /* 0x0000000b09097227 */ /* 0x000fe200078e0008 */
[----:B------:R-:W-:-:S03]  /*03e0*/  IADD3 R8, PT, PT, RZ, -R14, RZ ;  /* 0x8000000eff087210 */ /* 0x000fc60007ffe0ff */
[----:B------:R-:W-:Y:S02]  /*03f0*/  IMAD.MOV R12, RZ, RZ, -R12 ;  /* 0x000000ffff0c7224 */ /* 0x000fe400078e0a0c */
[----:B------:R-:W-:-:S04]  /*0400*/  IMAD.HI.U32 R11, R9, R6, RZ ;  /* 0x00000006090b7227 */ /* 0x000fc800078e00ff */
[C---:B------:R-:W-:Y:S02]  /*0410*/  IMAD R13, R4.reuse, R12, R13 ;  /* 0x0000000c040d7224 */ /* 0x040fe400078e020d */
[----:B------:R-:W-:Y:S02]  /*0420*/  IMAD R6, R11, R8, R6 ;  /* 0x000000080b067224 */ /* 0x000fe400078e0206 */
[----:B------:R-:W1:Y:S01]  /*0430*/  LDC.64 R8, c[0x0][0x380] ;  /* 0x0000e000ff087b82 */ /* 0x000e620000000a00 */
[----:B------:R-:W-:Y:S01]  /*0440*/  ISETP.GT.U32.AND P0, PT, R4, R13, PT ;  /* 0x0000000d0400720c */ /* 0x000fe20003f04070 */
[----:B------:R-:W-:Y:S01]  /*0450*/  IMAD.MOV R10, RZ, RZ, -R10 ;  /* 0x000000ffff0a7224 */ /* 0x000fe200078e0a0a */
[----:B------:R-:W-:-:S11]  /*0460*/  ISETP.GT.U32.AND P4, PT, R7, R6, PT ;  /* 0x000000060700720c */ /* 0x000fd60003f84070 */
[----:B------:R-:W-:Y:S02]  /*0470*/  @!P0 IADD3 R13, PT, PT, R13, -R4, RZ ;  /* 0x800000040d0d8210 */ /* 0x000fe40007ffe0ff */
[----:B------:R-:W-:Y:S01]  /*0480*/  @!P4 IMAD.IADD R6, R6, 0x1, -R7 ;  /* 0x000000010606c824 */ /* 0x000fe200078e0a07 */
[----:B------:R-:W-:Y:S02]  /*0490*/  @!P4 IADD3 R11, PT, PT, R11, 0x1, RZ ;  /* 0x000000010b0bc810 */ /* 0x000fe40007ffe0ff */
[----:B------:R-:W-:Y:S02]  /*04a0*/  ISETP.GT.U32.AND P0, PT, R4, R13, PT ;  /* 0x0000000d0400720c */ /* 0x000fe40003f04070 */
[----:B------:R-:W-:Y:S02]  /*04b0*/  ISETP.GE.U32.AND P1, PT, R6, R7, PT ;  /* 0x000000070600720c */ /* 0x000fe40003f26070 */
[----:B------:R-:W-:Y:S02]  /*04c0*/  LOP3.LUT R6, R0, R5, RZ, 0x3c, !PT ;  /* 0x0000000500067212 */ /* 0x000fe400078e3cff */
[----:B------:R-:W-:-:S02]  /*04d0*/  ISETP.NE.AND P4, PT, R2, RZ, PT ;  /* 0x000000ff0200720c */ /* 0x000fc40003f85270 */
[----:B------:R-:W-:Y:S02]  /*04e0*/  ISETP.GE.AND P2, PT, R6, RZ, PT ;  /* 0x000000ff0600720c */ /* 0x000fe40003f46270 */
[----:B------:R-:W2:Y:S03]  /*04f0*/  LDC.64 R6, c[0x0][0x388] ;  /* 0x0000e200ff067b82 */ /* 0x000ea60000000a00 */
[----:B------:R-:W-:Y:S01]  /*0500*/  @!P0 IMAD.IADD R13, R13, 0x1, -R4 ;  /* 0x000000010d0d8824 */ /* 0x000fe200078e0a04 */
[----:B------:R-:W-:Y:S02]  /*0510*/  ISETP.NE.AND P0, PT, R5, RZ, PT ;  /* 0x000000ff0500720c */ /* 0x000fe40003f05270 */
[----:B------:R-:W-:Y:S02]  /*0520*/  @P1 IADD3 R11, PT, PT, R11, 0x1, RZ ;  /* 0x000000010b0b1810 */ /* 0x000fe40007ffe0ff */
[----:B------:R-:W-:-:S02]  /*0530*/  @!P3 IADD3 R13, PT, PT, -R13, RZ, RZ ;  /* 0x000000ff0d0db210 */ /* 0x000fc40007ffe1ff */
[----:B------:R-:W-:Y:S01]  /*0540*/  @!P4 LOP3.LUT R13, RZ, R2, RZ, 0x33, !PT ;  /* 0x00000002ff0dc212 */ /* 0x000fe200078e33ff */
[----:B------:R-:W-:Y:S02]  /*0550*/  IMAD R2, R3, R10, R0 ;  /* 0x0000000a03027224 */ /* 0x000fe400078e0200 */
[----:B------:R-:W-:Y:S02]  /*0560*/  @!P2 IMAD.MOV R11, RZ, RZ, -R11 ;  /* 0x000000ffff0ba224 */ /* 0x000fe400078e0a0b */
[----:B------:R-:W-:Y:S02]  /*0570*/  IMAD R13, R13, R3, R2 ;  /* 0x000000030d0d7224 */ /* 0x000fe400078e0202 */
[----:B------:R-:W-:Y:S02]  /*0580*/  @!P0 LOP3.LUT R11, RZ, R5, RZ, 0x33, !PT ;  /* 0x00000005ff0b8212 */ /* 0x000fe400078e33ff */
[----:B------:R-:W3:Y:S03]  /*0590*/  LDC.64 R4, c[0x0][0x390] ;  /* 0x0000e400ff047b82 */ /* 0x000ee60000000a00 */
[----:B-1----:R-:W-:-:S04]  /*05a0*/  IMAD.WIDE R2, R11, 0x4, R8 ;  /* 0x000000040b027825 */ /* 0x002fc800078e0208 */
[----:B--2---:R-:W-:Y:S02]  /*05b0*/  IMAD.WIDE R6, R13, 0x4, R6 ;  /* 0x000000040d067825 */ /* 0x004fe400078e0206 */
[----:B0-----:R-:W2:Y:S04]  /*05c0*/  LDG.E R2, desc[UR4][R2.64] ;  /* 0x0000000402027981 */ /* 0x001ea8000c1e1900 */
[----:B------:R-:W2:Y:S01]  /*05d0*/  LDG.E R7, desc[UR4][R6.64] ;  /* 0x0000000406077981 */ /* 0x000ea2000c1e1900 */
[----:B---3--:R-:W-:-:S04]  /*05e0*/  IMAD.WIDE R4, R0, 0x4, R4 ;  /* 0x0000000400047825 */ /* 0x008fc800078e0204 */
[----:B--2---:R-:W-:-:S05]  /*05f0*/  FMUL R9, R2, R7 ;  /* 0x0000000702097220 */ /* 0x004fca0000400000 */
[----:B------:R-:W-:Y:S01]  /*0600*/  STG.E desc[UR4][R4.64], R9 ;  /* 0x0000000904007986 */ /* 0x000fe2000c101904 */
[----:B------:R-:W-:Y:S05]  /*0610*/  EXIT ;  /* 0x000000000000794d */ /* 0x000fea0003800000 */
.L_x_0:
[----:B------:R-:W-:-:S00]  /*0620*/  BRA `(.L_x_0) ;  /* 0xfffffffc00fc7947 */ /* 0x000fc0000383ffff */
[----:B------:R-:W-:-:S00]  /*0630*/  NOP ;  /* 0x0000000000007918 */ /* 0x000fc00000000000 */
        /* <DEDUP_REMOVED lines=12> */
.L_x_1:


//--------------------- .nv.shared.reserved.0     --------------------------
	.section	.nv.shared.reserved.0,"aw",@nobits
	.weak		__nv_reservedSMEM_offset_0_alias
	.size		__nv_reservedSMEM_offset_0_alias, 0, 64
	.other		__nv_reservedSMEM_offset_0_alias,@"STO_CUDA_RESERVED_SHARED STV_DEFAULT"
__nv_reservedSMEM_offset_0_alias:
	.zero		0
	.zero		64


//--------------------- .nv.constant0._Z7ProcessPfS_S_iiii --------------------------
	.section	.nv.constant0._Z7ProcessPfS_S_iiii,"a",@progbits
	.sectionflags	@""
	.align	4
.nv.constant0._Z7ProcessPfS_S_iiii:
	.zero		936


//--------------------- SYMBOLS --------------------------

	.type		.nv.reservedSmem.offset0,@object
	.size		.nv.reservedSmem.offset0,0x4
